//
// Generated by NVIDIA NVVM Compiler
//
// Compiler Build ID: CL-36424714
// Cuda compilation tools, release 13.0, V13.0.88
// Based on NVVM 20.0.0
//

.version 9.0
.target sm_100
.address_size 64

	// .globl	_Z18add_tensors_kernelPKfS0_Pfi

.visible .entry _Z18add_tensors_kernelPKfS0_Pfi(
	.param .u64 .ptr .align 1 _Z18add_tensors_kernelPKfS0_Pfi_param_0,
	.param .u64 .ptr .align 1 _Z18add_tensors_kernelPKfS0_Pfi_param_1,
	.param .u64 .ptr .align 1 _Z18add_tensors_kernelPKfS0_Pfi_param_2,
	.param .u32 _Z18add_tensors_kernelPKfS0_Pfi_param_3
)
{
	.reg .pred 	%p<2>;
	.reg .b32 	%r<6>;
	.reg .b32 	%f<4>;
	.reg .b64 	%rd<11>;

	ld.param.u64 	%rd1, [_Z18add_tensors_kernelPKfS0_Pfi_param_0];
	ld.param.u64 	%rd2, [_Z18add_tensors_kernelPKfS0_Pfi_param_1];
	ld.param.u64 	%rd3, [_Z18add_tensors_kernelPKfS0_Pfi_param_2];
	ld.param.u32 	%r2, [_Z18add_tensors_kernelPKfS0_Pfi_param_3];
	mov.u32 	%r3, %ctaid.x;
	mov.u32 	%r4, %ntid.x;
	mov.u32 	%r5, %tid.x;
	mad.lo.s32 	%r1, %r3, %r4, %r5;
	setp.ge.s32 	%p1, %r1, %r2;
	@%p1 bra 	$L__BB0_2;
	cvta.to.global.u64 	%rd4, %rd1;
	cvta.to.global.u64 	%rd5, %rd2;
	cvta.to.global.u64 	%rd6, %rd3;
	mul.wide.s32 	%rd7, %r1, 4;
	add.s64 	%rd8, %rd4, %rd7;
	ld.global.f32 	%f1, [%rd8];
	add.s64 	%rd9, %rd5, %rd7;
	ld.global.f32 	%f2, [%rd9];
	add.f32 	%f3, %f1, %f2;
	add.s64 	%rd10, %rd6, %rd7;
	st.global.f32 	[%rd10], %f3;
$L__BB0_2:
	ret;

}


// ===== COMPILED SASS (sm_100) =====

	.target	sm_100

	.elftype	@"ET_EXEC"


//--------------------- .note.nv.tkinfo           --------------------------
	.section	.note.nv.tkinfo,"",@"SHT_NOTE"
	.sectionflags	@"SHF_NOTE_NV_TKINFO"
	.tkinfo
        /*0018*/ 	.word	0x00000002
        /*0030*/ 	.string	""
        /*0030*/ 	.string	"ptxas"
        /*0030*/ 	.string	"Cuda compilation tools, release 13.0, V13.0.88"
        /*0030*/ 	.string	"Build cuda_13.0.r13.0/compiler.36424714_0"
        /*0030*/ 	.string	"-arch sm_100 -m 64 "



//--------------------- .note.nv.cuinfo           --------------------------
	.section	.note.nv.cuinfo,"",@"SHT_NOTE"
	.sectionflags	@"SHF_NOTE_NV_CUINFO"
        /*0018*/ 	.short	0x0002
        /*001a*/ 	.short	0x0064
        /*001c*/ 	.short	0x0082
	.zero		2


//--------------------- .nv.info                  --------------------------
	.section	.nv.info,"",@"SHT_CUDA_INFO"
	.align	4


	//----- nvinfo : EIATTR_REGCOUNT
	.align		4
        /*0000*/ 	.byte	0x04, 0x2f
        /*0002*/ 	.short	(.L_1 - .L_0)
	.align		4
.L_0:
        /*0004*/ 	.word	index@(_Z18add_tensors_kernelPKfS0_Pfi)
        /*0008*/ 	.word	0x0000000c


	//----- nvinfo : EIATTR_FRAME_SIZE
	.align		4
.L_1:
        /*000c*/ 	.byte	0x04, 0x11
        /*000e*/ 	.short	(.L_3 - .L_2)
	.align		4
.L_2:
        /*0010*/ 	.word	index@(_Z18add_tensors_kernelPKfS0_Pfi)
        /*0014*/ 	.word	0x00000000


	//----- nvinfo : EIATTR_MIN_STACK_SIZE
	.align		4
.L_3:
        /*0018*/ 	.byte	0x04, 0x12
        /*001a*/ 	.short	(.L_5 - .L_4)
	.align		4
.L_4:
        /*001c*/ 	.word	index@(_Z18add_tensors_kernelPKfS0_Pfi)
        /*0020*/ 	.word	0x00000000
.L_5:


//--------------------- .nv.compat                --------------------------
	.section	.nv.compat,"",@"SHT_CUDA_COMPAT_INFO"
	.align	4
        /*0000*/ 	.byte	0x02, 0x09, 0x00, 0x00, 0x02, 0x02, 0x01, 0x00, 0x02, 0x05, 0x05, 0x00, 0x03, 0x07, 0x01, 0x01
        /*0010*/ 	.byte	0x02, 0x03, 0x00, 0x00, 0x02, 0x06, 0x01, 0x00, 0x04, 0x0b, 0x08, 0x00, 0x09, 0x00, 0x00, 0x00
        /*0020*/ 	.byte	0x00, 0x00, 0x00, 0x00


//--------------------- .nv.info._Z18add_tensors_kernelPKfS0_Pfi --------------------------
	.section	.nv.info._Z18add_tensors_kernelPKfS0_Pfi,"",@"SHT_CUDA_INFO"
	.sectionflags	@""
	.align	4


	//----- nvinfo : EIATTR_CUDA_API_VERSION
	.align		4
        /*0000*/ 	.byte	0x04, 0x37
        /*0002*/ 	.short	(.L_7 - .L_6)
.L_6:
        /*0004*/ 	.word	0x00000082


	//----- nvinfo : EIATTR_KPARAM_INFO
	.align		4
.L_7:
        /*0008*/ 	.byte	0x04, 0x17
        /*000a*/ 	.short	(.L_9 - .L_8)
.L_8:
        /*000c*/ 	.word	0x00000000
        /*0010*/ 	.short	0x0003
        /*0012*/ 	.short	0x0018
        /*0014*/ 	.byte	0x00, 0xf0, 0x11, 0x00


	//----- nvinfo : EIATTR_KPARAM_INFO
	.align		4
.L_9:
        /*0018*/ 	.byte	0x04, 0x17
        /*001a*/ 	.short	(.L_11 - .L_10)
.L_10:
        /*001c*/ 	.word	0x00000000
        /*0020*/ 	.short	0x0002
        /*0022*/ 	.short	0x0010
        /*0024*/ 	.byte	0x00, 0xf5, 0x21, 0x00


	//----- nvinfo : EIATTR_KPARAM_INFO
	.align		4
.L_11:
        /*0028*/ 	.byte	0x04, 0x17
        /*002a*/ 	.short	(.L_13 - .L_12)
.L_12:
        /*002c*/ 	.word	0x00000000
        /*0030*/ 	.short	0x0001
        /*0032*/ 	.short	0x0008
        /*0034*/ 	.byte	0x00, 0xf5, 0x21, 0x00


	//----- nvinfo : EIATTR_KPARAM_INFO
	.align		4
.L_13:
        /*0038*/ 	.byte	0x04, 0x17
        /*003a*/ 	.short	(.L_15 - .L_14)
.L_14:
        /*003c*/ 	.word	0x00000000
        /*0040*/ 	.short	0x0000
        /*0042*/ 	.short	0x0000
        /*0044*/ 	.byte	0x00, 0xf5, 0x21, 0x00


	//----- nvinfo : EIATTR_SPARSE_MMA_MASK
	.align		4
.L_15:
        /*0048*/ 	.byte	0x03, 0x50
        /*004a*/ 	.short	0x0000


	//----- nvinfo : EIATTR_MAXREG_COUNT
	.align		4
        /*004c*/ 	.byte	0x03, 0x1b
        /*004e*/ 	.short	0x00ff


	//----- nvinfo : EIATTR_MERCURY_ISA_VERSION
	.align		4
        /*0050*/ 	.byte	0x03, 0x5f
        /*0052*/ 	.short	0x0101


	//----- nvinfo : EIATTR_VRC_CTA_INIT_COUNT
	.align		4
        /*0054*/ 	.byte	0x02, 0x4a
	.zero		1
	.zero		1


	//----- nvinfo : EIATTR_EXIT_INSTR_OFFSETS
	.align		4
        /*0058*/ 	.byte	0x04, 0x1c
        /*005a*/ 	.short	(.L_17 - .L_16)


	//   ....[0]....
.L_16:
        /*005c*/ 	.word	0x00000070


	//   ....[1]....
        /*0060*/ 	.word	0x00000130


	//----- nvinfo : EIATTR_CBANK_PARAM_SIZE
	.align		4
.L_17:
        /*0064*/ 	.byte	0x03, 0x19
        /*0066*/ 	.short	0x001c


	//----- nvinfo : EIATTR_PARAM_CBANK
	.align		4
        /*0068*/ 	.byte	0x04, 0x0a
        /*006a*/ 	.short	(.L_19 - .L_18)
	.align		4
.L_18:
        /*006c*/ 	.word	index@(.nv.constant0._Z18add_tensors_kernelPKfS0_Pfi)
        /*0070*/ 	.short	0x0380
        /*0072*/ 	.short	0x001c


	//----- nvinfo : EIATTR_SW_WAR
	.align		4
.L_19:
        /*0074*/ 	.byte	0x04, 0x36
        /*0076*/ 	.short	(.L_21 - .L_20)
.L_20:
        /*0078*/ 	.word	0x00000008
.L_21:


//--------------------- .nv.callgraph             --------------------------
	.section	.nv.callgraph,"",@"SHT_CUDA_CALLGRAPH"
	.align	4
	.sectionentsize	8
	.align		4
        /*0000*/ 	.word	0x00000000
	.align		4
        /*0004*/ 	.word	0xffffffff
	.align		4
        /*0008*/ 	.word	0x00000000
	.align		4
        /*000c*/ 	.word	0xfffffffe
	.align		4
        /*0010*/ 	.word	0x00000000
	.align		4
        /*0014*/ 	.word	0xfffffffd
	.align		4
        /*0018*/ 	.word	0x00000000
	.align		4
        /*001c*/ 	.word	0xfffffffc


//--------------------- .text._Z18add_tensors_kernelPKfS0_Pfi --------------------------
	.section	.text._Z18add_tensors_kernelPKfS0_Pfi,"ax",@progbits
	.align	128
        .global         _Z18add_tensors_kernelPKfS0_Pfi
        .type           _Z18add_tensors_kernelPKfS0_Pfi,@function
        .size           _Z18add_tensors_kernelPKfS0_Pfi,(.L_x_1 - _Z18add_tensors_kernelPKfS0_Pfi)
        .other          _Z18add_tensors_kernelPKfS0_Pfi,@"STO_CUDA_ENTRY STV_DEFAULT"
_Z18add_tensors_kernelPKfS0_Pfi:
.text._Z18add_tensors_kernelPKfS0_Pfi:
[----:B------:R-:W-:Y:S01]  /*0000*/  LDC R1, c[0x0][0x37c] ;  /* 0x0000df00ff017b82 */ /* 0x000fe20000000800 */
[----:B------:R-:W0:Y:S07]  /*0010*/  S2R R0, SR_TID.X ;  /* 0x0000000000007919 */ /* 0x000e2e0000002100 */
[----:B------:R-:W0:Y:S01]  /*0020*/  S2UR UR4, SR_CTAID.X ;  /* 0x00000000000479c3 */ /* 0x000e220000002500 */
[----:B------:R-:W1:Y:S07]  /*0030*/  LDCU UR5, c[0x0][0x398] ;  /* 0x00007300ff0577ac */ /* 0x000e6e0008000800 */
[----:B------:R-:W0:Y:S02]  /*0040*/  LDC R9, c[0x0][0x360] ;  /* 0x0000d800ff097b82 */ /* 0x000e240000000800 */
[----:B0-----:R-:W-:-:S05]  /*0050*/  IMAD R9, R9, UR4, R0 ;  /* 0x0000000409097c24 */ /* 0x001fca000f8e0200 */
[----:B-1----:R-:W-:-:S13]  /*0060*/  ISETP.GE.AND P0, PT, R9, UR5, PT ;  /* 0x0000000509007c0c */ /* 0x002fda000bf06270 */
[----:B------:R-:W-:Y:S05]  /*0070*/  @P0 EXIT ;  /* 0x000000000000094d */ /* 0x000fea0003800000 */
[----:B------:R-:W0:Y:S01]  /*0080*/  LDC.64 R2, c[0x0][0x380] ;  /* 0x0000e000ff027b82 */ /* 0x000e220000000a00 */
[----:B------:R-:W1:Y:S07]  /*0090*/  LDCU.64 UR4, c[0x0][0x358] ;  /* 0x00006b00ff0477ac */ /* 0x000e6e0008000a00 */
[----:B------:R-:W2:Y:S08]  /*00a0*/  LDC.64 R4, c[0x0][0x388] ;  /* 0x0000e200ff047b82 */ /* 0x000eb00000000a00 */
[----:B------:R-:W3:Y:S01]  /*00b0*/  LDC.64 R6, c[0x0][0x390] ;  /* 0x0000e400ff067b82 */ /* 0x000ee20000000a00 */
[----:B0-----:R-:W-:-:S06]  /*00c0*/  IMAD.WIDE R2, R9, 0x4, R2 ;  /* 0x0000000409027825 */ /* 0x001fcc00078e0202 */
[----:B-1----:R-:W4:Y:S01]  /*00d0*/  LDG.E R2, desc[UR4][R2.64] ;  /* 0x0000000402027981 */ /* 0x002f22000c1e1900 */
[----:B--2---:R-:W-:-:S06]  /*00e0*/  IMAD.WIDE R4, R9, 0x4, R4 ;  /* 0x0000000409047825 */ /* 0x004fcc00078e0204 */
[----:B------:R-:W4:Y:S01]  /*00f0*/  LDG.E R5, desc[UR4][R4.64] ;  /* 0x0000000404057981 */ /* 0x000f22000c1e1900 */
[----:B---3--:R-:W-:-:S04]  /*0100*/  IMAD.WIDE R6, R9, 0x4, R6 ;  /* 0x0000000409067825 */ /* 0x008fc800078e0206 */
[----:B----4-:R-:W-:-:S05]  /*0110*/  FADD R9, R2, R5 ;  /* 0x0000000502097221 */ /* 0x010fca0000000000 */
[----:B------:R-:W-:Y:S01]  /*0120*/  STG.E desc[UR4][R6.64], R9 ;  /* 0x0000000906007986 */ /* 0x000fe2000c101904 */
[----:B------:R-:W-:Y:S05]  /*0130*/  EXIT ;  /* 0x000000000000794d */ /* 0x000fea0003800000 */
.L_x_0:
[----:B------:R-:W-:-:S00]  /*0140*/  BRA `(.L_x_0) ;  /* 0xfffffffc00fc7947 */ /* 0x000fc0000383ffff */
[----:B------:R-:W-:-:S00]  /*0150*/  NOP ;  /* 0x0000000000007918 */ /* 0x000fc00000000000 */
        /* <DEDUP_REMOVED lines=10> */
.L_x_1:


//--------------------- .nv.shared.reserved.0     --------------------------
	.section	.nv.shared.reserved.0,"aw",@nobits
	.weak		__nv_reservedSMEM_offset_0_alias
	.size		__nv_reservedSMEM_offset_0_alias, 0, 64
	.other		__nv_reservedSMEM_offset_0_alias,@"STO_CUDA_RESERVED_SHARED STV_DEFAULT"
__nv_reservedSMEM_offset_0_alias:
	.zero		0
	.zero		64


//--------------------- .nv.constant0._Z18add_tensors_kernelPKfS0_Pfi --------------------------
	.section	.nv.constant0._Z18add_tensors_kernelPKfS0_Pfi,"a",@progbits
	.sectionflags	@""
	.align	4
.nv.constant0._Z18add_tensors_kernelPKfS0_Pfi:
	.zero		924


//--------------------- SYMBOLS --------------------------

	.type		.nv.reservedSmem.offset0,@object
	.size		.nv.reservedSmem.offset0,0x4
